	.headerflags	@"EF_CUDA_TEXMODE_UNIFIED EF_CUDA_64BIT_ADDRESS EF_CUDA_ACCELERATORS EF_CUDA_SM90 EF_CUDA_VIRTUAL_SM(EF_CUDA_SM90)"
	.elftype	@"ET_EXEC"


//--------------------- .nv.info                  --------------------------
	.section	.nv.info,"",@"SHT_CUDA_INFO"
	.align	4


	//----- nvinfo : EIATTR_REGCOUNT
	.align		4
        /*0000*/ 	.byte	0x04, 0x2f
        /*0002*/ 	.short	(.L_3 - .L_2)
	.align		4
.L_2:
        /*0004*/ 	.word	index@(triton_poi_fused__native_batch_norm_legit_no_training_convolution_relu_threshold_backward_6)
        /*0008*/ 	.word	0x00000020


	//----- nvinfo : EIATTR_MIN_STACK_SIZE
	.align		4
.L_3:
        /*000c*/ 	.byte	0x04, 0x12
        /*000e*/ 	.short	(.L_5 - .L_4)
	.align		4
.L_4:
        /*0010*/ 	.word	index@(triton_poi_fused__native_batch_norm_legit_no_training_convolution_relu_threshold_backward_6)
        /*0014*/ 	.word	0x00000000


	//----- nvinfo : EIATTR_FRAME_SIZE
	.align		4
.L_5:
        /*0018*/ 	.byte	0x04, 0x11
        /*001a*/ 	.short	(.L_7 - .L_6)
	.align		4
.L_6:
        /*001c*/ 	.word	index@(triton_poi_fused__native_batch_norm_legit_no_training_convolution_relu_threshold_backward_6)
        /*0020*/ 	.word	0x00000000


	//----- nvinfo : EIATTR_MIN_STACK_SIZE
	.align		4
.L_7:
        /*0024*/ 	.byte	0x04, 0x12
        /*0026*/ 	.short	(.L_9 - .L_8)
	.align		4
.L_8:
        /*0028*/ 	.word	index@(triton_poi_fused__native_batch_norm_legit_no_training_convolution_relu_threshold_backward_6)
        /*002c*/ 	.word	0x00000000
.L_9:


//--------------------- .nv.info.triton_poi_fused__native_batch_norm_legit_no_training_convolution_relu_threshold_backward_6 --------------------------
	.section	.nv.info.triton_poi_fused__native_batch_norm_legit_no_training_convolution_relu_threshold_backward_6,"",@"SHT_CUDA_INFO"
	.sectionflags	@""
	.align	4


	//----- nvinfo : EIATTR_CUDA_API_VERSION
	.align		4
        /*0000*/ 	.byte	0x04, 0x37
        /*0002*/ 	.short	(.L_11 - .L_10)
.L_10:
        /*0004*/ 	.word	0x0000007c


	//----- nvinfo : EIATTR_KPARAM_INFO
	.align		4
.L_11:
        /*0008*/ 	.byte	0x04, 0x17
        /*000a*/ 	.short	(.L_13 - .L_12)
.L_12:
        /*000c*/ 	.word	0x00000000
        /*0010*/ 	.short	0x0008
        /*0012*/ 	.short	0x0040
        /*0014*/ 	.byte	0x00, 0xf0, 0x11, 0x00


	//----- nvinfo : EIATTR_KPARAM_INFO
	.align		4
.L_13:
        /*0018*/ 	.byte	0x04, 0x17
        /*001a*/ 	.short	(.L_15 - .L_14)
.L_14:
        /*001c*/ 	.word	0x00000000
        /*0020*/ 	.short	0x0007
        /*0022*/ 	.short	0x0038
        /*0024*/ 	.byte	0x00, 0xf4, 0x21, 0x00


	//----- nvinfo : EIATTR_KPARAM_INFO
	.align		4
.L_15:
        /*0028*/ 	.byte	0x04, 0x17
        /*002a*/ 	.short	(.L_17 - .L_16)
.L_16:
        /*002c*/ 	.word	0x00000000
        /*0030*/ 	.short	0x0006
        /*0032*/ 	.short	0x0030
        /*0034*/ 	.byte	0x00, 0xf4, 0x21, 0x00


	//----- nvinfo : EIATTR_KPARAM_INFO
	.align		4
.L_17:
        /*0038*/ 	.byte	0x04, 0x17
        /*003a*/ 	.short	(.L_19 - .L_18)
.L_18:
        /*003c*/ 	.word	0x00000000
        /*0040*/ 	.short	0x0005
        /*0042*/ 	.short	0x0028
        /*0044*/ 	.byte	0x00, 0xf4, 0x21, 0x00


	//----- nvinfo : EIATTR_KPARAM_INFO
	.align		4
.L_19:
        /*0048*/ 	.byte	0x04, 0x17
        /*004a*/ 	.short	(.L_21 - .L_20)
.L_20:
        /*004c*/ 	.word	0x00000000
        /*0050*/ 	.short	0x0004
        /*0052*/ 	.short	0x0020
        /*0054*/ 	.byte	0x00, 0xf4, 0x21, 0x00


	//----- nvinfo : EIATTR_KPARAM_INFO
	.align		4
.L_21:
        /*0058*/ 	.byte	0x04, 0x17
        /*005a*/ 	.short	(.L_23 - .L_22)
.L_22:
        /*005c*/ 	.word	0x00000000
        /*0060*/ 	.short	0x0003
        /*0062*/ 	.short	0x0018
        /*0064*/ 	.byte	0x00, 0xf4, 0x21, 0x00


	//----- nvinfo : EIATTR_KPARAM_INFO
	.align		4
.L_23:
        /*0068*/ 	.byte	0x04, 0x17
        /*006a*/ 	.short	(.L_25 - .L_24)
.L_24:
        /*006c*/ 	.word	0x00000000
        /*0070*/ 	.short	0x0002
        /*0072*/ 	.short	0x0010
        /*0074*/ 	.byte	0x00, 0xf4, 0x21, 0x00


	//----- nvinfo : EIATTR_KPARAM_INFO
	.align		4
.L_25:
        /*0078*/ 	.byte	0x04, 0x17
        /*007a*/ 	.short	(.L_27 - .L_26)
.L_26:
        /*007c*/ 	.word	0x00000000
        /*0080*/ 	.short	0x0001
        /*0082*/ 	.short	0x0008
        /*0084*/ 	.byte	0x00, 0xf4, 0x21, 0x00


	//----- nvinfo : EIATTR_KPARAM_INFO
	.align		4
.L_27:
        /*0088*/ 	.byte	0x04, 0x17
        /*008a*/ 	.short	(.L_29 - .L_28)
.L_28:
        /*008c*/ 	.word	0x00000000
        /*0090*/ 	.short	0x0000
        /*0092*/ 	.short	0x0000
        /*0094*/ 	.byte	0x00, 0xf4, 0x21, 0x00


	//----- nvinfo : EIATTR_SPARSE_MMA_MASK
	.align		4
.L_29:
        /*0098*/ 	.byte	0x03, 0x50
        /*009a*/ 	.short	0x0000


	//----- nvinfo : EIATTR_MAXREG_COUNT
	.align		4
        /*009c*/ 	.byte	0x03, 0x1b
        /*009e*/ 	.short	0x00ff


	//----- nvinfo : EIATTR_EXIT_INSTR_OFFSETS
	.align		4
        /*00a0*/ 	.byte	0x04, 0x1c
        /*00a2*/ 	.short	(.L_31 - .L_30)


	//   ....[0]....
.L_30:
        /*00a4*/ 	.word	0x00000b80


	//----- nvinfo : EIATTR_REQNTID
	.align		4
.L_31:
        /*00a8*/ 	.byte	0x04, 0x10
        /*00aa*/ 	.short	(.L_33 - .L_32)
.L_32:
        /*00ac*/ 	.word	0x00000080
        /*00b0*/ 	.word	0x00000001
        /*00b4*/ 	.word	0x00000001


	//----- nvinfo : EIATTR_CBANK_PARAM_SIZE
	.align		4
.L_33:
        /*00b8*/ 	.byte	0x03, 0x19
        /*00ba*/ 	.short	0x0044


	//----- nvinfo : EIATTR_PARAM_CBANK
	.align		4
        /*00bc*/ 	.byte	0x04, 0x0a
        /*00be*/ 	.short	(.L_35 - .L_34)
	.align		4
.L_34:
        /*00c0*/ 	.word	index@(.nv.constant0.triton_poi_fused__native_batch_norm_legit_no_training_convolution_relu_threshold_backward_6)
        /*00c4*/ 	.short	0x0210
        /*00c6*/ 	.short	0x0044


	//----- nvinfo : EIATTR_SW_WAR
	.align		4
.L_35:
        /*00c8*/ 	.byte	0x04, 0x36
        /*00ca*/ 	.short	(.L_37 - .L_36)
.L_36:
        /*00cc*/ 	.word	0x00000008
.L_37:


//--------------------- .nv.callgraph             --------------------------
	.section	.nv.callgraph,"",@"SHT_CUDA_CALLGRAPH"
	.align	4
	.sectionentsize	8
	.align		4
        /*0000*/ 	.word	0x00000000
	.align		4
        /*0004*/ 	.word	0xffffffff
	.align		4
        /*0008*/ 	.word	0x00000000
	.align		4
        /*000c*/ 	.word	0xfffffffe
	.align		4
        /*0010*/ 	.word	0x00000000
	.align		4
        /*0014*/ 	.word	0xfffffffd
	.align		4
        /*0018*/ 	.word	0x00000000
	.align		4
        /*001c*/ 	.word	0xfffffffc


//--------------------- .nv.constant4             --------------------------
	.section	.nv.constant4,"a",@progbits
	.align	8
	.align		8
.nv.constant4:
        /*0000*/ 	.dword	_$_str
	.align		8
        /*0008*/ 	.dword	_$_str_$_2


//--------------------- .text.triton_poi_fused__native_batch_norm_legit_no_training_convolution_relu_threshold_backward_6 --------------------------
	.section	.text.triton_poi_fused__native_batch_norm_legit_no_training_convolution_relu_threshold_backward_6,"ax",@progbits
	.align	128
        .global         triton_poi_fused__native_batch_norm_legit_no_training_convolution_relu_threshold_backward_6
        .type           triton_poi_fused__native_batch_norm_legit_no_training_convolution_relu_threshold_backward_6,@function
        .size           triton_poi_fused__native_batch_norm_legit_no_training_convolution_relu_threshold_backward_6,(.L_x_1 - triton_poi_fused__native_batch_norm_legit_no_training_convolution_relu_threshold_backward_6)
        .other          triton_poi_fused__native_batch_norm_legit_no_training_convolution_relu_threshold_backward_6,@"STO_CUDA_ENTRY STV_DEFAULT"
triton_poi_fused__native_batch_norm_legit_no_training_convolution_relu_threshold_backward_6:
.text.triton_poi_fused__native_batch_norm_legit_no_training_convolution_relu_threshold_backward_6:
[----:B------:R-:W-:Y:S01]  /*0000*/  LDC R1, c[0x0][0x28] ;  /* 0x00000a00ff017b82 */ /* 0x000fe20000000800 */
[----:B------:R-:W1:Y:S01]  /*0010*/  S2R R0, SR_TID.X ;  /* 0x0000000000007919 */ /* 0x000e620000002100 */
[----:B------:R-:W-:Y:S01]  /*0020*/  HFMA2.MMA R6, -RZ, RZ, 0, 0 ;  /* 0x00000000ff067435 */ /* 0x000fe200000001ff */
[----:B------:R-:W-:Y:S01]  /*0030*/  IMAD.MOV.U32 R4, RZ, RZ, RZ ;  /* 0x000000ffff047224 */ /* 0x000fe200078e00ff */
[----:B------:R-:W-:Y:S01]  /*0040*/  ULDC.64 UR4, c[0x0][0x208] ;  /* 0x0000820000047ab9 */ /* 0x000fe20000000a00 */
[----:B------:R-:W2:Y:S03]  /*0050*/  S2R R7, SR_CTAID.X ;  /* 0x0000000000077919 */ /* 0x000ea60000002500 */
[----:B------:R-:W3:Y:S01]  /*0060*/  LDC.64 R16, c[0x0][0x218] ;  /* 0x00008600ff107b82 */ /* 0x000ee20000000a00 */
[----:B------:R-:W-:-:S07]  /*0070*/  ULDC.64 UR6, c[0x0][0x248] ;  /* 0x0000920000067ab9 */ /* 0x000fce0000000a00 */
[----:B------:R-:W4:Y:S08]  /*0080*/  LDC.64 R24, c[0x0][0x210] ;  /* 0x00008400ff187b82 */ /* 0x000f300000000a00 */
[----:B------:R-:W5:Y:S01]  /*0090*/  LDC.64 R20, c[0x0][0x230] ;  /* 0x00008c00ff147b82 */ /* 0x000f620000000a00 */
[----:B-1----:R-:W-:-:S05]  /*00a0*/  IMAD.SHL.U32 R0, R0, 0x4, RZ ;  /* 0x0000000400007824 */ /* 0x002fca00078e00ff */
[----:B------:R-:W-:-:S05]  /*00b0*/  LOP3.LUT R0, R0, 0x1fc, RZ, 0xc0, !PT ;  /* 0x000001fc00007812 */ /* 0x000fca00078ec0ff */
[----:B--2---:R-:W-:-:S04]  /*00c0*/  IMAD R7, R7, 0x400, R0 ;  /* 0x0000040007077824 */ /* 0x004fc800078e0200 */
[----:B------:R-:W-:-:S04]  /*00d0*/  IMAD.HI R0, R7, -0x7e8bd1fb, R6 ;  /* 0x81742e0507007827 */ /* 0x000fc800078e0206 */
[----:B------:R-:W-:Y:S01]  /*00e0*/  VIADD R5, R7, 0x200 ;  /* 0x0000020007057836 */ /* 0x000fe20000000000 */
[----:B------:R-:W-:-:S03]  /*00f0*/  SHF.R.U32.HI R3, RZ, 0x1f, R0 ;  /* 0x0000001fff037819 */ /* 0x000fc60000011600 */
[----:B------:R-:W-:Y:S01]  /*0100*/  IMAD.HI R4, R5, -0x7e8bd1fb, R4 ;  /* 0x81742e0505047827 */ /* 0x000fe200078e0204 */
[----:B------:R-:W-:-:S04]  /*0110*/  LEA.HI R0, R0, R3, RZ, 0x10 ;  /* 0x0000000300007211 */ /* 0x000fc800078f80ff */
[----:B------:R-:W-:Y:S02]  /*0120*/  PRMT R2, R0, 0x9910, RZ ;  /* 0x0000991000027816 */ /* 0x000fe400000000ff */
[----:B------:R-:W-:Y:S02]  /*0130*/  SHF.R.U32.HI R9, RZ, 0x1f, R4 ;  /* 0x0000001fff097819 */ /* 0x000fe40000011604 */
[----:B------:R-:W-:Y:S02]  /*0140*/  SHF.R.S32.HI R2, RZ, 0xf, R2 ;  /* 0x0000000fff027819 */ /* 0x000fe40000011402 */
[----:B------:R-:W-:Y:S02]  /*0150*/  LEA.HI R4, R4, R9, RZ, 0x10 ;  /* 0x0000000904047211 */ /* 0x000fe400078f80ff */
[----:B------:R-:W-:Y:S02]  /*0160*/  LOP3.LUT R3, R2, 0xffff, RZ, 0xc0, !PT ;  /* 0x0000ffff02037812 */ /* 0x000fe400078ec0ff */
[----:B------:R-:W-:-:S02]  /*0170*/  PRMT R8, R4, 0x9910, RZ ;  /* 0x0000991004087816 */ /* 0x000fc400000000ff */
[----:B------:R-:W-:-:S04]  /*0180*/  LEA.HI R2, R3, R0, RZ, 0x17 ;  /* 0x0000000003027211 */ /* 0x000fc800078fb8ff */
[----:B------:R-:W-:Y:S02]  /*0190*/  LOP3.LUT R6, R2, 0xff80, RZ, 0xc0, !PT ;  /* 0x0000ff8002067812 */ /* 0x000fe400078ec0ff */
[----:B------:R-:W1:Y:S02]  /*01a0*/  LDC.64 R2, c[0x0][0x228] ;  /* 0x00008a00ff027b82 */ /* 0x000e640000000a00 */
[----:B------:R-:W-:-:S04]  /*01b0*/  IADD3 R6, RZ, -R6, RZ ;  /* 0x80000006ff067210 */ /* 0x000fc80007ffe0ff */
[----:B------:R-:W-:Y:S01]  /*01c0*/  PRMT R9, R6, 0x7710, RZ ;  /* 0x0000771006097816 */ /* 0x000fe200000000ff */
[----:B------:R-:W-:-:S04]  /*01d0*/  IMAD.MOV.U32 R6, RZ, RZ, R8 ;  /* 0x000000ffff067224 */ /* 0x000fc800078e0008 */
[----:B------:R-:W-:Y:S01]  /*01e0*/  IMAD.IADD R0, R0, 0x1, R9 ;  /* 0x0000000100007824 */ /* 0x000fe200078e0209 */
[----:B------:R-:W-:-:S04]  /*01f0*/  SHF.R.S32.HI R6, RZ, 0xf, R6 ;  /* 0x0000000fff067819 */ /* 0x000fc80000011406 */
[----:B------:R-:W-:Y:S02]  /*0200*/  LOP3.LUT R9, R6, 0xffff, RZ, 0xc0, !PT ;  /* 0x0000ffff06097812 */ /* 0x000fe400078ec0ff */
[----:B------:R-:W-:Y:S02]  /*0210*/  PRMT R23, R0, 0x9910, RZ ;  /* 0x0000991000177816 */ /* 0x000fe400000000ff */
[----:B------:R-:W-:-:S03]  /*0220*/  LEA.HI R0, R9, R4, RZ, 0x17 ;  /* 0x0000000409007211 */ /* 0x000fc600078fb8ff */
[----:B-1----:R-:W-:Y:S01]  /*0230*/  IMAD.WIDE R8, R23, 0x4, R2 ;  /* 0x0000000417087825 */ /* 0x002fe200078e0202 */
[----:B------:R-:W-:-:S04]  /*0240*/  LOP3.LUT R0, R0, 0xff80, RZ, 0xc0, !PT ;  /* 0x0000ff8000007812 */ /* 0x000fc800078ec0ff */
[----:B------:R3:W2:Y:S01]  /*0250*/  LDG.E.EL R26, desc[UR4][R8.64] ;  /* 0x00000004081a7981 */ /* 0x0006a2000c2e1900 */
[----:B------:R-:W-:-:S04]  /*0260*/  IADD3 R0, RZ, -R0, RZ ;  /* 0x80000000ff007210 */ /* 0x000fc80007ffe0ff */
[----:B------:R-:W-:-:S05]  /*0270*/  PRMT R11, R0, 0x7710, RZ ;  /* 0x00007710000b7816 */ /* 0x000fca00000000ff */
[----:B------:R-:W-:Y:S02]  /*0280*/  IMAD.IADD R4, R4, 0x1, R11 ;  /* 0x0000000104047824 */ /* 0x000fe400078e020b */
[----:B------:R-:W1:Y:S03]  /*0290*/  LDC.64 R10, c[0x0][0x238] ;  /* 0x00008e00ff0a7b82 */ /* 0x000e660000000a00 */
[----:B------:R-:W-:-:S05]  /*02a0*/  PRMT R27, R4, 0x9910, RZ ;  /* 0x00009910041b7816 */ /* 0x000fca00000000ff */
[----:B------:R-:W-:-:S05]  /*02b0*/  IMAD.WIDE R2, R27, 0x4, R2 ;  /* 0x000000041b027825 */ /* 0x000fca00078e0202 */
[----:B------:R5:W2:Y:S01]  /*02c0*/  LDG.E.EL R22, desc[UR4][R2.64] ;  /* 0x0000000402167981 */ /* 0x000aa2000c2e1900 */
[----:B---3--:R-:W-:-:S04]  /*02d0*/  IMAD.WIDE R8, R23, 0x4, R16 ;  /* 0x0000000417087825 */ /* 0x008fc800078e0210 */
[----:B----4-:R-:W-:Y:S02]  /*02e0*/  IMAD.WIDE R24, R7, 0x4, R24 ;  /* 0x0000000407187825 */ /* 0x010fe400078e0218 */
[----:B------:R-:W3:Y:S01]  /*02f0*/  LDG.E.EL R9, desc[UR4][R8.64] ;  /* 0x0000000408097981 */ /* 0x000ee2000c2e1900 */
[----:B0----5:R-:W0:Y:S03]  /*0300*/  LDC.64 R2, c[0x0][0x220] ;  /* 0x00008800ff027b82 */ /* 0x021e260000000a00 */
[----:B------:R-:W3:Y:S01]  /*0310*/  LDG.E.128 R12, desc[UR4][R24.64] ;  /* 0x00000004180c7981 */ /* 0x000ee2000c1e1d00 */
[----:B------:R-:W-:-:S05]  /*0320*/  IMAD.WIDE R18, R23, 0x4, R20 ;  /* 0x0000000417127825 */ /* 0x000fca00078e0214 */
[----:B------:R-:W4:Y:S01]  /*0330*/  LDG.E.EL R8, desc[UR4][R18.64] ;  /* 0x0000000412087981 */ /* 0x000f22000c2e1900 */
[----:B0-----:R-:W-:-:S05]  /*0340*/  IMAD.WIDE R28, R23, 0x4, R2 ;  /* 0x00000004171c7825 */ /* 0x001fca00078e0202 */
[----:B------:R1:W5:Y:S02]  /*0350*/  LDG.E.EL R6, desc[UR4][R28.64] ;  /* 0x000000041c067981 */ /* 0x000364000c2e1900 */
[----:B-1----:R-:W-:-:S05]  /*0360*/  IMAD.WIDE R28, R23, 0x4, R10 ;  /* 0x00000004171c7825 */ /* 0x002fca00078e020a */
[----:B------:R0:W4:Y:S01]  /*0370*/  LDG.E.EL R23, desc[UR4][R28.64] ;  /* 0x000000041c177981 */ /* 0x000122000c2e1900 */
[----:B------:R-:W-:-:S05]  /*0380*/  IMAD.WIDE R16, R27, 0x4, R16 ;  /* 0x000000041b107825 */ /* 0x000fca00078e0210 */
[----:B------:R-:W4:Y:S01]  /*0390*/  LDG.E.EL R4, desc[UR4][R16.64] ;  /* 0x0000000410047981 */ /* 0x000f22000c2e1900 */
[----:B------:R-:W-:-:S06]  /*03a0*/  IMAD.WIDE R2, R27, 0x4, R2 ;  /* 0x000000041b027825 */ /* 0x000fcc00078e0202 */
[----:B------:R-:W4:Y:S04]  /*03b0*/  LDG.E.EL R2, desc[UR4][R2.64] ;  /* 0x0000000402027981 */ /* 0x000f28000c2e1900 */
[----:B------:R-:W4:Y:S01]  /*03c0*/  LDG.E.128 R16, desc[UR4][R24.64+0x800] ;  /* 0x0008000418107981 */ /* 0x000f22000c1e1d00 */
[----:B0-----:R-:W-:-:S04]  /*03d0*/  IMAD.WIDE R28, R27, 0x4, R20 ;  /* 0x000000041b1c7825 */ /* 0x001fc800078e0214 */
[----:B------:R-:W-:Y:S01]  /*03e0*/  IMAD.WIDE R10, R27, 0x4, R10 ;  /* 0x000000041b0a7825 */ /* 0x000fe200078e020a */
[----:B------:R-:W4:Y:S04]  /*03f0*/  LDG.E.EL R3, desc[UR4][R28.64] ;  /* 0x000000041c037981 */ /* 0x000f28000c2e1900 */
[----:B------:R0:W4:Y:S01]  /*0400*/  LDG.E.EL R0, desc[UR4][R10.64] ;  /* 0x000000040a007981 */ /* 0x000122000c2e1900 */
[----:B--2---:R-:W-:-:S04]  /*0410*/  FADD R26, R26, 9.9999997473787516356e-06 ;  /* 0x3727c5ac1a1a7421 */ /* 0x004fc80000000000 */
[----:B------:R-:W1:Y:S02]  /*0420*/  MUFU.SQRT R20, R26 ;  /* 0x0000001a00147308 */ /* 0x000e640000002000 */
[C---:B-1----:R-:W-:Y:S02]  /*0430*/  FSETP.GT.AND P0, PT, R20.reuse, 8.50705917302346158658e+37, PT ;  /* 0x7e8000001400780b */ /* 0x042fe40003f04000 */
[----:B------:R-:W-:Y:S01]  /*0440*/  FSETP.GEU.AND P1, PT, R20, 1.175494350822287508e-38, PT ;  /* 0x008000001400780b */ /* 0x000fe20003f2e000 */
[----:B------:R-:W-:-:S06]  /*0450*/  FADD R21, R22, 9.9999997473787516356e-06 ;  /* 0x3727c5ac16157421 */ /* 0x000fcc0000000000 */
[----:B------:R-:W1:Y:S04]  /*0460*/  MUFU.SQRT R21, R21 ;  /* 0x0000001500157308 */ /* 0x000e680000002000 */
[----:B------:R-:W-:Y:S01]  /*0470*/  @P0 FMUL R20, R20, 0.25 ;  /* 0x3e80000014140820 */ /* 0x000fe20000400000 */
[----:B------:R-:W-:-:S03]  /*0480*/  IMAD.MOV.U32 R22, RZ, RZ, 0x3e800000 ;  /* 0x3e800000ff167424 */ /* 0x000fc600078e00ff */
[----:B------:R-:W-:Y:S02]  /*0490*/  @!P1 FMUL R20, R20, 16777216 ;  /* 0x4b80000014149820 */ /* 0x000fe40000400000 */
[----:B0-----:R-:W-:-:S04]  /*04a0*/  FSEL R11, R22, 1, P0 ;  /* 0x3f800000160b7808 */ /* 0x001fc80000000000 */
[----:B------:R-:W0:Y:S01]  /*04b0*/  MUFU.RCP R20, R20 ;  /* 0x0000001400147308 */ /* 0x000e220000001000 */
[----:B------:R-:W-:Y:S01]  /*04c0*/  @!P1 FMUL R11, R11, 16777216 ;  /* 0x4b8000000b0b9820 */ /* 0x000fe20000400000 */
[C---:B-1----:R-:W-:Y:S02]  /*04d0*/  FSETP.GT.AND P0, PT, R21.reuse, 8.50705917302346158658e+37, PT ;  /* 0x7e8000001500780b */ /* 0x042fe40003f04000 */
[----:B------:R-:W-:Y:S01]  /*04e0*/  FSETP.GEU.AND P1, PT, R21, 1.175494350822287508e-38, PT ;  /* 0x008000001500780b */ /* 0x000fe20003f2e000 */
[--C-:B---3--:R-:W-:Y:S01]  /*04f0*/  FADD R14, R14, R9.reuse ;  /* 0x000000090e0e7221 */ /* 0x108fe20000000000 */
[--C-:B------:R-:W-:Y:S01]  /*0500*/  FADD R15, R15, R9.reuse ;  /* 0x000000090f0f7221 */ /* 0x100fe20000000000 */
[--C-:B------:R-:W-:Y:S01]  /*0510*/  FADD R12, R12, R9.reuse ;  /* 0x000000090c0c7221 */ /* 0x100fe20000000000 */
[----:B------:R-:W-:Y:S01]  /*0520*/  FADD R13, R13, R9 ;  /* 0x000000090d0d7221 */ /* 0x000fe20000000000 */
[----:B0-----:R-:W-:-:S06]  /*0530*/  FMUL R10, R20, R11 ;  /* 0x0000000b140a7220 */ /* 0x001fcc0000400000 */
[----:B------:R-:W-:Y:S01]  /*0540*/  @P0 FMUL R21, R21, 0.25 ;  /* 0x3e80000015150820 */ /* 0x000fe20000400000 */
[C---:B-----5:R-:W-:Y:S01]  /*0550*/  FADD R11, -R6.reuse, R14 ;  /* 0x0000000e060b7221 */ /* 0x060fe20000000100 */
[C---:B------:R-:W-:Y:S01]  /*0560*/  FADD R9, -R6.reuse, R15 ;  /* 0x0000000f06097221 */ /* 0x040fe20000000100 */
[C---:B------:R-:W-:Y:S01]  /*0570*/  FADD R29, -R6.reuse, R12 ;  /* 0x0000000c061d7221 */ /* 0x040fe20000000100 */
[----:B------:R-:W-:Y:S01]  /*0580*/  FADD R27, -R6, R13 ;  /* 0x0000000d061b7221 */ /* 0x000fe20000000100 */
[C---:B------:R-:W-:Y:S01]  /*0590*/  FMUL R11, R10.reuse, R11 ;  /* 0x0000000b0a0b7220 */ /* 0x040fe20000400000 */
[----:B------:R-:W-:Y:S01]  /*05a0*/  @!P1 FMUL R21, R21, 16777216 ;  /* 0x4b80000015159820 */ /* 0x000fe20000400000 */
[C---:B------:R-:W-:Y:S01]  /*05b0*/  FMUL R26, R10.reuse, R9 ;  /* 0x000000090a1a7220 */ /* 0x040fe20000400000 */
[C---:B------:R-:W-:Y:S01]  /*05c0*/  FMUL R6, R10.reuse, R29 ;  /* 0x0000001d0a067220 */ /* 0x040fe20000400000 */
[----:B------:R-:W-:-:S03]  /*05d0*/  FMUL R20, R10, R27 ;  /* 0x0000001b0a147220 */ /* 0x000fc60000400000 */
[----:B------:R-:W0:Y:S01]  /*05e0*/  MUFU.RCP R21, R21 ;  /* 0x0000001500157308 */ /* 0x000e220000001000 */
[C-C-:B----4-:R-:W-:Y:S01]  /*05f0*/  FFMA R10, R8.reuse, R11, R23.reuse ;  /* 0x0000000b080a7223 */ /* 0x150fe20000000017 */
[----:B------:R-:W-:Y:S01]  /*0600*/  FFMA R11, R8, R26, R23 ;  /* 0x0000001a080b7223 */ /* 0x000fe20000000017 */
[----:B------:R-:W-:-:S03]  /*0610*/  FSEL R22, R22, 1, P0 ;  /* 0x3f80000016167808 */ /* 0x000fc60000000000 */
[C---:B------:R-:W-:Y:S02]  /*0620*/  FSETP.GEU.AND P2, PT, R10.reuse, RZ, PT ;  /* 0x000000ff0a00720b */ /* 0x040fe40003f4e000 */
[C---:B------:R-:W-:Y:S02]  /*0630*/  FSETP.GEU.AND P3, PT, R11.reuse, RZ, PT ;  /* 0x000000ff0b00720b */ /* 0x040fe40003f6e000 */
[----:B------:R-:W-:Y:S02]  /*0640*/  FSEL R10, R10, RZ, P2 ;  /* 0x000000ff0a0a7208 */ /* 0x000fe40001000000 */
[----:B------:R-:W-:Y:S01]  /*0650*/  FSEL R11, R11, RZ, P3 ;  /* 0x000000ff0b0b7208 */ /* 0x000fe20001800000 */
[--C-:B------:R-:W-:Y:S01]  /*0660*/  FFMA R9, R8, R20, R23.reuse ;  /* 0x0000001408097223 */ /* 0x100fe20000000017 */
[----:B------:R-:W-:Y:S01]  /*0670*/  @!P1 FMUL R22, R22, 16777216 ;  /* 0x4b80000016169820 */ /* 0x000fe20000400000 */
[----:B------:R-:W-:Y:S01]  /*0680*/  FFMA R8, R8, R6, R23 ;  /* 0x0000000608087223 */ /* 0x000fe20000000017 */
[----:B------:R-:W-:-:S02]  /*0690*/  FSETP.GTU.AND P0, PT, R10, RZ, PT ;  /* 0x000000ff0a00720b */ /* 0x000fc40003f0c000 */
[----:B------:R-:W-:Y:S01]  /*06a0*/  FSETP.GTU.AND P1, PT, R11, RZ, PT ;  /* 0x000000ff0b00720b */ /* 0x000fe20003f2c000 */
[----:B0-----:R-:W-:Y:S01]  /*06b0*/  FMUL R21, R21, R22 ;  /* 0x0000001615157220 */ /* 0x001fe20000400000 */
[----:B------:R-:W-:Y:S02]  /*06c0*/  SEL R23, RZ, 0x1, P0 ;  /* 0x00000001ff177807 */ /* 0x000fe40000000000 */
[----:B------:R-:W-:Y:S02]  /*06d0*/  SEL R22, RZ, 0x1, P1 ;  /* 0x00000001ff167807 */ /* 0x000fe40000800000 */
[----:B------:R-:W-:Y:S02]  /*06e0*/  FSETP.GEU.AND P1, PT, R9, RZ, PT ;  /* 0x000000ff0900720b */ /* 0x000fe40003f2e000 */
[----:B------:R-:W-:Y:S01]  /*06f0*/  FSETP.GEU.AND P0, PT, R8, RZ, PT ;  /* 0x000000ff0800720b */ /* 0x000fe20003f0e000 */
[----:B------:R-:W-:Y:S01]  /*0700*/  IMAD.MOV.U32 R26, RZ, RZ, RZ ;  /* 0x000000ffff1a7224 */ /* 0x000fe200078e00ff */
[----:B------:R-:W-:-:S02]  /*0710*/  MOV R27, R5 ;  /* 0x00000005001b7202 */ /* 0x000fc40000000f00 */
[----:B------:R-:W-:Y:S02]  /*0720*/  FSEL R9, R9, RZ, P1 ;  /* 0x000000ff09097208 */ /* 0x000fe40000800000 */
[----:B------:R-:W-:Y:S01]  /*0730*/  FSEL R8, R8, RZ, P0 ;  /* 0x000000ff08087208 */ /* 0x000fe20000000000 */
[----:B------:R-:W-:Y:S01]  /*0740*/  IMAD.HI R20, R5, -0x3dd1baf9, R26 ;  /* 0xc22e450705147827 */ /* 0x000fe200078e021a */
[----:B------:R-:W-:Y:S02]  /*0750*/  FSETP.GTU.AND P1, PT, R9, RZ, PT ;  /* 0x000000ff0900720b */ /* 0x000fe40003f2c000 */
[----:B------:R-:W-:Y:S01]  /*0760*/  FSETP.GTU.AND P0, PT, R8, RZ, PT ;  /* 0x000000ff0800720b */ /* 0x000fe20003f0c000 */
[----:B------:R-:W-:Y:S01]  /*0770*/  FADD R16, R16, R4 ;  /* 0x0000000410107221 */ /* 0x000fe20000000000 */
[----:B------:R-:W-:Y:S01]  /*0780*/  PRMT R22, R23, 0x3340, R22 ;  /* 0x0000334017167816 */ /* 0x000fe20000000016 */
[--C-:B------:R-:W-:Y:S01]  /*0790*/  FADD R17, R17, R4.reuse ;  /* 0x0000000411117221 */ /* 0x100fe20000000000 */
[--C-:B------:R-:W-:Y:S01]  /*07a0*/  FADD R18, R18, R4.reuse ;  /* 0x0000000412127221 */ /* 0x100fe20000000000 */
[----:B------:R-:W-:Y:S01]  /*07b0*/  FADD R19, R19, R4 ;  /* 0x0000000413137221 */ /* 0x000fe20000000000 */
[----:B------:R-:W-:-:S02]  /*07c0*/  SEL R23, RZ, 0x1, P1 ;  /* 0x00000001ff177807 */ /* 0x000fc40000800000 */
[----:B------:R-:W-:Y:S02]  /*07d0*/  SEL R4, RZ, 0x1, P0 ;  /* 0x00000001ff047807 */ /* 0x000fe40000000000 */
[----:B------:R-:W-:Y:S02]  /*07e0*/  SHF.R.U32.HI R27, RZ, 0x1f, R20 ;  /* 0x0000001fff1b7819 */ /* 0x000fe40000011614 */
[----:B------:R-:W-:Y:S01]  /*07f0*/  PRMT R23, R4, 0x3340, R23 ;  /* 0x0000334004177816 */ /* 0x000fe20000000017 */
[----:B------:R-:W-:Y:S01]  /*0800*/  FADD R28, -R2, R16 ;  /* 0x00000010021c7221 */ /* 0x000fe20000000100 */
[----:B------:R-:W-:Y:S01]  /*0810*/  LEA.HI.SX32 R4, R20, R27, 0x15 ;  /* 0x0000001b14047211 */ /* 0x000fe200078faaff */
[C---:B------:R-:W-:Y:S01]  /*0820*/  FADD R26, -R2.reuse, R18 ;  /* 0x00000012021a7221 */ /* 0x040fe20000000100 */
[C---:B------:R-:W-:Y:S01]  /*0830*/  FADD R20, -R2.reuse, R19 ;  /* 0x0000001302147221 */ /* 0x040fe20000000100 */
[----:B------:R-:W-:Y:S01]  /*0840*/  MOV R6, RZ ;  /* 0x000000ff00067202 */ /* 0x000fe20000000f00 */
[----:B------:R-:W-:Y:S01]  /*0850*/  FADD R2, -R2, R17 ;  /* 0x0000001102027221 */ /* 0x000fe20000000100 */
[----:B------:R-:W-:Y:S01]  /*0860*/  PRMT R22, R23, 0x5410, R22 ;  /* 0x0000541017167816 */ /* 0x000fe20000000016 */
[C---:B------:R-:W-:Y:S01]  /*0870*/  FMUL R26, R21.reuse, R26 ;  /* 0x0000001a151a7220 */ /* 0x040fe20000400000 */
[C---:B------:R-:W-:Y:S01]  /*0880*/  FMUL R23, R21.reuse, R28 ;  /* 0x0000001c15177220 */ /* 0x040fe20000400000 */
[----:B------:R-:W-:Y:S01]  /*0890*/  FMUL R27, R21, R2 ;  /* 0x00000002151b7220 */ /* 0x000fe20000400000 */
[----:B------:R-:W-:-:S04]  /*08a0*/  IMAD.HI R6, R7, -0x3dd1baf9, R6 ;  /* 0xc22e450707067827 */ /* 0x000fc800078e0206 */
[----:B------:R-:W-:Y:S01]  /*08b0*/  FMUL R21, R21, R20 ;  /* 0x0000001415157220 */ /* 0x000fe20000400000 */
[C-C-:B------:R-:W-:Y:S01]  /*08c0*/  FFMA R26, R3.reuse, R26, R0.reuse ;  /* 0x0000001a031a7223 */ /* 0x140fe20000000000 */
[C-C-:B------:R-:W-:Y:S01]  /*08d0*/  FFMA R27, R3.reuse, R27, R0.reuse ;  /* 0x0000001b031b7223 */ /* 0x140fe20000000000 */
[C-C-:B------:R-:W-:Y:S01]  /*08e0*/  FFMA R23, R3.reuse, R23, R0.reuse ;  /* 0x0000001703177223 */ /* 0x140fe20000000000 */
[----:B------:R-:W-:Y:S01]  /*08f0*/  FFMA R21, R3, R21, R0 ;  /* 0x0000001503157223 */ /* 0x000fe20000000000 */
[----:B------:R-:W-:Y:S01]  /*0900*/  SHF.R.U32.HI R29, RZ, 0x1f, R6 ;  /* 0x0000001fff1d7819 */ /* 0x000fe20000011606 */
[----:B------:R-:W0:Y:S01]  /*0910*/  LDC.64 R2, c[0x0][0x240] ;  /* 0x00009000ff027b82 */ /* 0x000e220000000a00 */
[----:B------:R-:W-:Y:S02]  /*0920*/  FSETP.GEU.AND P2, PT, R26, RZ, PT ;  /* 0x000000ff1a00720b */ /* 0x000fe40003f4e000 */
[----:B------:R-:W-:Y:S02]  /*0930*/  LEA.HI.SX32 R6, R6, R29, 0x15 ;  /* 0x0000001d06067211 */ /* 0x000fe400078faaff */
[----:B------:R-:W-:-:S02]  /*0940*/  FSETP.GEU.AND P3, PT, R21, RZ, PT ;  /* 0x000000ff1500720b */ /* 0x000fc40003f6e000 */
[----:B------:R-:W-:Y:S02]  /*0950*/  FSETP.GEU.AND P1, PT, R27, RZ, PT ;  /* 0x000000ff1b00720b */ /* 0x000fe40003f2e000 */
[----:B------:R-:W-:Y:S01]  /*0960*/  FSETP.GEU.AND P0, PT, R23, RZ, PT ;  /* 0x000000ff1700720b */ /* 0x000fe20003f0e000 */
[----:B------:R1:W-:Y:S01]  /*0970*/  STG.E.128 desc[UR4][R24.64], R12 ;  /* 0x0000000c18007986 */ /* 0x0003e2000c101d04 */
[----:B------:R-:W-:Y:S02]  /*0980*/  IMAD R7, R6, -0xa8c, R7 ;  /* 0xfffff57406077824 */ /* 0x000fe400078e0207 */
[----:B------:R-:W-:Y:S02]  /*0990*/  IMAD R5, R4, -0xa8c, R5 ;  /* 0xfffff57404057824 */ /* 0x000fe400078e0205 */
[----:B------:R-:W-:Y:S02]  /*09a0*/  IMAD R7, R6, 0xaa0, R7 ;  /* 0x00000aa006077824 */ /* 0x000fe400078e0207 */
[----:B------:R-:W-:Y:S01]  /*09b0*/  IMAD R5, R4, 0xaa0, R5 ;  /* 0x00000aa004057824 */ /* 0x000fe200078e0205 */
[----:B------:R2:W-:Y:S01]  /*09c0*/  STG.E.128 desc[UR4][R24.64+0x800], R16 ;  /* 0x0008001018007986 */ /* 0x0005e2000c101d04 */
[----:B------:R-:W-:Y:S01]  /*09d0*/  IMAD R6, R6, 0x60, R7 ;  /* 0x0000006006067824 */ /* 0x000fe200078e0207 */
[----:B-1----:R-:W-:-:S02]  /*09e0*/  FSEL R15, R21, RZ, P3 ;  /* 0x000000ff150f7208 */ /* 0x002fc40001800000 */
[----:B------:R-:W-:Y:S02]  /*09f0*/  FSEL R14, R26, RZ, P2 ;  /* 0x000000ff1a0e7208 */ /* 0x000fe40001000000 */
[----:B------:R-:W-:Y:S02]  /*0a00*/  FSEL R13, R27, RZ, P1 ;  /* 0x000000ff1b0d7208 */ /* 0x000fe40000800000 */
[----:B------:R-:W-:Y:S02]  /*0a10*/  FSEL R12, R23, RZ, P0 ;  /* 0x000000ff170c7208 */ /* 0x000fe40000000000 */
[----:B------:R-:W-:Y:S02]  /*0a20*/  FSETP.GTU.AND P3, PT, R15, RZ, PT ;  /* 0x000000ff0f00720b */ /* 0x000fe40003f6c000 */
[----:B------:R-:W-:Y:S02]  /*0a30*/  FSETP.GTU.AND P2, PT, R14, RZ, PT ;  /* 0x000000ff0e00720b */ /* 0x000fe40003f4c000 */
[----:B------:R-:W-:-:S02]  /*0a40*/  FSETP.GTU.AND P1, PT, R13, RZ, PT ;  /* 0x000000ff0d00720b */ /* 0x000fc40003f2c000 */
[----:B------:R-:W-:Y:S01]  /*0a50*/  FSETP.GTU.AND P0, PT, R12, RZ, PT ;  /* 0x000000ff0c00720b */ /* 0x000fe20003f0c000 */
[----:B------:R-:W-:Y:S01]  /*0a60*/  IMAD R0, R4, 0x60, R5 ;  /* 0x0000006004007824 */ /* 0x000fe200078e0205 */
[----:B--2---:R-:W-:Y:S02]  /*0a70*/  SEL R16, RZ, 0x1, P3 ;  /* 0x00000001ff107807 */ /* 0x004fe40001800000 */
[----:B------:R-:W-:Y:S02]  /*0a80*/  SEL R17, RZ, 0x1, P2 ;  /* 0x00000001ff117807 */ /* 0x000fe40001000000 */
[----:B------:R-:W-:Y:S02]  /*0a90*/  SEL R18, RZ, 0x1, P1 ;  /* 0x00000001ff127807 */ /* 0x000fe40000800000 */
[----:B------:R-:W-:Y:S02]  /*0aa0*/  SEL R19, RZ, 0x1, P0 ;  /* 0x00000001ff137807 */ /* 0x000fe40000000000 */
[----:B------:R-:W-:-:S02]  /*0ab0*/  PRMT R20, R17, 0x3340, R16 ;  /* 0x0000334011147816 */ /* 0x000fc40000000010 */
[----:B------:R-:W-:Y:S02]  /*0ac0*/  IADD3 R4, P0, R6, UR6, RZ ;  /* 0x0000000606047c10 */ /* 0x000fe4000ff1e0ff */
[----:B------:R-:W-:Y:S01]  /*0ad0*/  PRMT R21, R19, 0x3340, R18 ;  /* 0x0000334013157816 */ /* 0x000fe20000000012 */
[----:B0-----:R-:W-:Y:S01]  /*0ae0*/  IMAD.WIDE R18, R7, 0x4, R2 ;  /* 0x0000000407127825 */ /* 0x001fe200078e0202 */
[----:B------:R-:W-:-:S03]  /*0af0*/  IADD3 R16, P1, R0, UR6, RZ ;  /* 0x0000000600107c10 */ /* 0x000fc6000ff3e0ff */
[----:B------:R-:W-:Y:S01]  /*0b00*/  IMAD.WIDE R2, R5, 0x4, R2 ;  /* 0x0000000405027825 */ /* 0x000fe200078e0202 */
[----:B------:R-:W-:Y:S02]  /*0b10*/  LEA.HI.X.SX32 R5, R6, UR7, 0x1, P0 ;  /* 0x0000000706057c11 */ /* 0x000fe400080f0eff */
[----:B------:R-:W-:Y:S02]  /*0b20*/  LEA.HI.X.SX32 R17, R0, UR7, 0x1, P1 ;  /* 0x0000000700117c11 */ /* 0x000fe400088f0eff */
[----:B------:R-:W-:Y:S01]  /*0b30*/  PRMT R21, R21, 0x5410, R20 ;  /* 0x0000541015157816 */ /* 0x000fe20000000014 */
[----:B------:R-:W-:Y:S04]  /*0b40*/  STG.E.128 desc[UR4][R18.64], R8 ;  /* 0x0000000812007986 */ /* 0x000fe8000c101d04 */
[----:B------:R-:W-:Y:S04]  /*0b50*/  STG.E.128 desc[UR4][R2.64], R12 ;  /* 0x0000000c02007986 */ /* 0x000fe8000c101d04 */
[----:B------:R-:W-:Y:S04]  /*0b60*/  STG.E desc[UR4][R4.64], R22 ;  /* 0x0000001604007986 */ /* 0x000fe8000c101904 */
[----:B------:R-:W-:Y:S01]  /*0b70*/  STG.E desc[UR4][R16.64], R21 ;  /* 0x0000001510007986 */ /* 0x000fe2000c101904 */
[----:B------:R-:W-:Y:S05]  /*0b80*/  EXIT ;  /* 0x000000000000794d */ /* 0x000fea0003800000 */
.L_x_0:
[----:B------:R-:W-:-:S00]  /*0b90*/  BRA `(.L_x_0) ;  /* 0xfffffffc00fc7947 */ /* 0x000fc0000383ffff */
[----:B------:R-:W-:-:S00]  /*0ba0*/  NOP ;  /* 0x0000000000007918 */ /* 0x000fc00000000000 */
        /* <DEDUP_REMOVED lines=13> */
.L_x_1:


//--------------------- .nv.global.init           --------------------------
	.section	.nv.global.init,"aw",@progbits
.nv.global.init:
	.type		_$_str,@object
	.size		_$_str,(_$_str_$_2 - _$_str)
_$_str:
        /*0000*/ 	.byte	0x5f, 0x5f, 0x43, 0x55, 0x44, 0x41, 0x5f, 0x46, 0x54, 0x5a, 0x00
	.type		_$_str_$_2,@object
	.size		_$_str_$_2,(.L_1 - _$_str_$_2)
_$_str_$_2:
        /*000b*/ 	.byte	0x5f, 0x5f, 0x43, 0x55, 0x44, 0x41, 0x5f, 0x50, 0x52, 0x45, 0x43, 0x5f, 0x53, 0x51, 0x52, 0x54
        /*001b*/ 	.byte	0x00
.L_1:


//--------------------- .nv.constant0.triton_poi_fused__native_batch_norm_legit_no_training_convolution_relu_threshold_backward_6 --------------------------
	.section	.nv.constant0.triton_poi_fused__native_batch_norm_legit_no_training_convolution_relu_threshold_backward_6,"a",@progbits
	.sectionflags	@""
	.align	4
.nv.constant0.triton_poi_fused__native_batch_norm_legit_no_training_convolution_relu_threshold_backward_6:
	.zero		596
